//
// Generated by NVIDIA NVVM Compiler
//
// Compiler Build ID: CL-36424714
// Cuda compilation tools, release 13.0, V13.0.88
// Based on NVVM 20.0.0
//

.version 9.0
.target sm_100
.address_size 64

	// .globl	_Z18innerProductKernelPKfS0_Pd
// _ZZ18innerProductKernelPKfS0_PdE4temp has been demoted

.visible .entry _Z18innerProductKernelPKfS0_Pd(
	.param .u64 .ptr .align 1 _Z18innerProductKernelPKfS0_Pd_param_0,
	.param .u64 .ptr .align 1 _Z18innerProductKernelPKfS0_Pd_param_1,
	.param .u64 .ptr .align 1 _Z18innerProductKernelPKfS0_Pd_param_2
)
{
	.reg .pred 	%p<5>;
	.reg .b32 	%r<13>;
	.reg .b32 	%f<4>;
	.reg .b64 	%rd<12>;
	.reg .b64 	%fd<6>;
	// demoted variable
	.shared .align 8 .b8 _ZZ18innerProductKernelPKfS0_PdE4temp[2048];
	ld.param.u64 	%rd2, [_Z18innerProductKernelPKfS0_Pd_param_0];
	ld.param.u64 	%rd3, [_Z18innerProductKernelPKfS0_Pd_param_1];
	ld.param.u64 	%rd1, [_Z18innerProductKernelPKfS0_Pd_param_2];
	cvta.to.global.u64 	%rd4, %rd3;
	cvta.to.global.u64 	%rd5, %rd2;
	mov.u32 	%r1, %ctaid.x;
	mov.u32 	%r12, %ntid.x;
	mov.u32 	%r3, %tid.x;
	mad.lo.s32 	%r7, %r1, %r12, %r3;
	mul.wide.s32 	%rd6, %r7, 4;
	add.s64 	%rd7, %rd5, %rd6;
	ld.global.f32 	%f1, [%rd7];
	add.s64 	%rd8, %rd4, %rd6;
	ld.global.f32 	%f2, [%rd8];
	mul.f32 	%f3, %f1, %f2;
	cvt.f64.f32 	%fd1, %f3;
	shl.b32 	%r8, %r3, 3;
	mov.u32 	%r9, _ZZ18innerProductKernelPKfS0_PdE4temp;
	add.s32 	%r4, %r9, %r8;
	st.shared.f64 	[%r4], %fd1;
	bar.sync 	0;
	setp.lt.u32 	%p1, %r12, 2;
	@%p1 bra 	$L__BB0_4;
$L__BB0_1:
	shr.u32 	%r6, %r12, 1;
	setp.ge.u32 	%p2, %r3, %r6;
	@%p2 bra 	$L__BB0_3;
	shl.b32 	%r10, %r6, 3;
	add.s32 	%r11, %r4, %r10;
	ld.shared.f64 	%fd2, [%r11];
	ld.shared.f64 	%fd3, [%r4];
	add.f64 	%fd4, %fd2, %fd3;
	st.shared.f64 	[%r4], %fd4;
$L__BB0_3:
	bar.sync 	0;
	setp.gt.u32 	%p3, %r12, 3;
	mov.u32 	%r12, %r6;
	@%p3 bra 	$L__BB0_1;
$L__BB0_4:
	setp.ne.s32 	%p4, %r3, 0;
	@%p4 bra 	$L__BB0_6;
	ld.shared.f64 	%fd5, [_ZZ18innerProductKernelPKfS0_PdE4temp];
	cvta.to.global.u64 	%rd9, %rd1;
	mul.wide.u32 	%rd10, %r1, 8;
	add.s64 	%rd11, %rd9, %rd10;
	st.global.f64 	[%rd11], %fd5;
$L__BB0_6:
	ret;

}


// ===== COMPILED SASS (sm_100) =====

	.target	sm_100

	.elftype	@"ET_EXEC"


//--------------------- .note.nv.tkinfo           --------------------------
	.section	.note.nv.tkinfo,"",@"SHT_NOTE"
	.sectionflags	@"SHF_NOTE_NV_TKINFO"
	.tkinfo
        /*0018*/ 	.word	0x00000002
        /*0030*/ 	.string	""
        /*0030*/ 	.string	"ptxas"
        /*0030*/ 	.string	"Cuda compilation tools, release 13.0, V13.0.88"
        /*0030*/ 	.string	"Build cuda_13.0.r13.0/compiler.36424714_0"
        /*0030*/ 	.string	"-arch sm_100 -m 64 "



//--------------------- .note.nv.cuinfo           --------------------------
	.section	.note.nv.cuinfo,"",@"SHT_NOTE"
	.sectionflags	@"SHF_NOTE_NV_CUINFO"
        /*0018*/ 	.short	0x0002
        /*001a*/ 	.short	0x0064
        /*001c*/ 	.short	0x0082
	.zero		2


//--------------------- .nv.info                  --------------------------
	.section	.nv.info,"",@"SHT_CUDA_INFO"
	.align	4


	//----- nvinfo : EIATTR_REGCOUNT
	.align		4
        /*0000*/ 	.byte	0x04, 0x2f
        /*0002*/ 	.short	(.L_1 - .L_0)
	.align		4
.L_0:
        /*0004*/ 	.word	index@(_Z18innerProductKernelPKfS0_Pd)
        /*0008*/ 	.word	0x0000000e


	//----- nvinfo : EIATTR_FRAME_SIZE
	.align		4
.L_1:
        /*000c*/ 	.byte	0x04, 0x11
        /*000e*/ 	.short	(.L_3 - .L_2)
	.align		4
.L_2:
        /*0010*/ 	.word	index@(_Z18innerProductKernelPKfS0_Pd)
        /*0014*/ 	.word	0x00000000


	//----- nvinfo : EIATTR_MIN_STACK_SIZE
	.align		4
.L_3:
        /*0018*/ 	.byte	0x04, 0x12
        /*001a*/ 	.short	(.L_5 - .L_4)
	.align		4
.L_4:
        /*001c*/ 	.word	index@(_Z18innerProductKernelPKfS0_Pd)
        /*0020*/ 	.word	0x00000000
.L_5:


//--------------------- .nv.compat                --------------------------
	.section	.nv.compat,"",@"SHT_CUDA_COMPAT_INFO"
	.align	4
        /*0000*/ 	.byte	0x02, 0x09, 0x00, 0x00, 0x02, 0x02, 0x01, 0x00, 0x02, 0x05, 0x05, 0x00, 0x03, 0x07, 0x01, 0x01
        /*0010*/ 	.byte	0x02, 0x03, 0x00, 0x00, 0x02, 0x06, 0x01, 0x00, 0x04, 0x0b, 0x08, 0x00, 0x01, 0x00, 0x00, 0x00
        /*0020*/ 	.byte	0x00, 0x00, 0x00, 0x00


//--------------------- .nv.info._Z18innerProductKernelPKfS0_Pd --------------------------
	.section	.nv.info._Z18innerProductKernelPKfS0_Pd,"",@"SHT_CUDA_INFO"
	.sectionflags	@""
	.align	4


	//----- nvinfo : EIATTR_CUDA_API_VERSION
	.align		4
        /*0000*/ 	.byte	0x04, 0x37
        /*0002*/ 	.short	(.L_7 - .L_6)
.L_6:
        /*0004*/ 	.word	0x00000082


	//----- nvinfo : EIATTR_KPARAM_INFO
	.align		4
.L_7:
        /*0008*/ 	.byte	0x04, 0x17
        /*000a*/ 	.short	(.L_9 - .L_8)
.L_8:
        /*000c*/ 	.word	0x00000000
        /*0010*/ 	.short	0x0002
        /*0012*/ 	.short	0x0010
        /*0014*/ 	.byte	0x00, 0xf5, 0x21, 0x00


	//----- nvinfo : EIATTR_KPARAM_INFO
	.align		4
.L_9:
        /*0018*/ 	.byte	0x04, 0x17
        /*001a*/ 	.short	(.L_11 - .L_10)
.L_10:
        /*001c*/ 	.word	0x00000000
        /*0020*/ 	.short	0x0001
        /*0022*/ 	.short	0x0008
        /*0024*/ 	.byte	0x00, 0xf5, 0x21, 0x00


	//----- nvinfo : EIATTR_KPARAM_INFO
	.align		4
.L_11:
        /*0028*/ 	.byte	0x04, 0x17
        /*002a*/ 	.short	(.L_13 - .L_12)
.L_12:
        /*002c*/ 	.word	0x00000000
        /*0030*/ 	.short	0x0000
        /*0032*/ 	.short	0x0000
        /*0034*/ 	.byte	0x00, 0xf5, 0x21, 0x00


	//----- nvinfo : EIATTR_SPARSE_MMA_MASK
	.align		4
.L_13:
        /*0038*/ 	.byte	0x03, 0x50
        /*003a*/ 	.short	0x0000


	//----- nvinfo : EIATTR_MAXREG_COUNT
	.align		4
        /*003c*/ 	.byte	0x03, 0x1b
        /*003e*/ 	.short	0x00ff


	//----- nvinfo : EIATTR_NUM_BARRIERS
	.align		4
        /*0040*/ 	.byte	0x02, 0x4c
        /*0042*/ 	.byte	0x01
	.zero		1


	//----- nvinfo : EIATTR_MERCURY_ISA_VERSION
	.align		4
        /*0044*/ 	.byte	0x03, 0x5f
        /*0046*/ 	.short	0x0101


	//----- nvinfo : EIATTR_VRC_CTA_INIT_COUNT
	.align		4
        /*0048*/ 	.byte	0x02, 0x4a
	.zero		1
	.zero		1


	//----- nvinfo : EIATTR_EXIT_INSTR_OFFSETS
	.align		4
        /*004c*/ 	.byte	0x04, 0x1c
        /*004e*/ 	.short	(.L_15 - .L_14)


	//   ....[0]....
.L_14:
        /*0050*/ 	.word	0x00000230


	//   ....[1]....
        /*0054*/ 	.word	0x000002b0


	//----- nvinfo : EIATTR_CBANK_PARAM_SIZE
	.align		4
.L_15:
        /*0058*/ 	.byte	0x03, 0x19
        /*005a*/ 	.short	0x0018


	//----- nvinfo : EIATTR_PARAM_CBANK
	.align		4
        /*005c*/ 	.byte	0x04, 0x0a
        /*005e*/ 	.short	(.L_17 - .L_16)
	.align		4
.L_16:
        /*0060*/ 	.word	index@(.nv.constant0._Z18innerProductKernelPKfS0_Pd)
        /*0064*/ 	.short	0x0380
        /*0066*/ 	.short	0x0018


	//----- nvinfo : EIATTR_SW_WAR
	.align		4
.L_17:
        /*0068*/ 	.byte	0x04, 0x36
        /*006a*/ 	.short	(.L_19 - .L_18)
.L_18:
        /*006c*/ 	.word	0x00000008
.L_19:


//--------------------- .nv.callgraph             --------------------------
	.section	.nv.callgraph,"",@"SHT_CUDA_CALLGRAPH"
	.align	4
	.sectionentsize	8
	.align		4
        /*0000*/ 	.word	0x00000000
	.align		4
        /*0004*/ 	.word	0xffffffff
	.align		4
        /*0008*/ 	.word	0x00000000
	.align		4
        /*000c*/ 	.word	0xfffffffe
	.align		4
        /*0010*/ 	.word	0x00000000
	.align		4
        /*0014*/ 	.word	0xfffffffd
	.align		4
        /*0018*/ 	.word	0x00000000
	.align		4
        /*001c*/ 	.word	0xfffffffc


//--------------------- .text._Z18innerProductKernelPKfS0_Pd --------------------------
	.section	.text._Z18innerProductKernelPKfS0_Pd,"ax",@progbits
	.align	128
        .global         _Z18innerProductKernelPKfS0_Pd
        .type           _Z18innerProductKernelPKfS0_Pd,@function
        .size           _Z18innerProductKernelPKfS0_Pd,(.L_x_3 - _Z18innerProductKernelPKfS0_Pd)
        .other          _Z18innerProductKernelPKfS0_Pd,@"STO_CUDA_ENTRY STV_DEFAULT"
_Z18innerProductKernelPKfS0_Pd:
.text._Z18innerProductKernelPKfS0_Pd:
[----:B------:R-:W-:Y:S01]  /*0000*/  LDC R1, c[0x0][0x37c] ;  /* 0x0000df00ff017b82 */ /* 0x000fe20000000800 */
[----:B------:R-:W0:Y:S07]  /*0010*/  S2R R0, SR_CTAID.X ;  /* 0x0000000000007919 */ /* 0x000e2e0000002500 */
[----:B------:R-:W1:Y:S01]  /*0020*/  LDC.64 R2, c[0x0][0x380] ;  /* 0x0000e000ff027b82 */ /* 0x000e620000000a00 */
[----:B------:R-:W0:Y:S01]  /*0030*/  LDCU UR8, c[0x0][0x360] ;  /* 0x00006c00ff0877ac */ /* 0x000e220008000800 */
[----:B------:R-:W0:Y:S01]  /*0040*/  S2R R11, SR_TID.X ;  /* 0x00000000000b7919 */ /* 0x000e220000002100 */
[----:B------:R-:W2:Y:S05]  /*0050*/  LDCU.64 UR6, c[0x0][0x358] ;  /* 0x00006b00ff0677ac */ /* 0x000eaa0008000a00 */
[----:B------:R-:W3:Y:S01]  /*0060*/  LDC.64 R4, c[0x0][0x388] ;  /* 0x0000e200ff047b82 */ /* 0x000ee20000000a00 */
[----:B0-----:R-:W-:-:S04]  /*0070*/  IMAD R7, R0, UR8, R11 ;  /* 0x0000000800077c24 */ /* 0x001fc8000f8e020b */
[----:B-1----:R-:W-:-:S04]  /*0080*/  IMAD.WIDE R2, R7, 0x4, R2 ;  /* 0x0000000407027825 */ /* 0x002fc800078e0202 */
[----:B---3--:R-:W-:Y:S02]  /*0090*/  IMAD.WIDE R4, R7, 0x4, R4 ;  /* 0x0000000407047825 */ /* 0x008fe400078e0204 */
[----:B--2---:R-:W2:Y:S04]  /*00a0*/  LDG.E R2, desc[UR6][R2.64] ;  /* 0x0000000602027981 */ /* 0x004ea8000c1e1900 */
[----:B------:R-:W2:Y:S01]  /*00b0*/  LDG.E R5, desc[UR6][R4.64] ;  /* 0x0000000604057981 */ /* 0x000ea2000c1e1900 */
[----:B------:R-:W0:Y:S01]  /*00c0*/  S2UR UR5, SR_CgaCtaId ;  /* 0x00000000000579c3 */ /* 0x000e220000008800 */
[----:B------:R-:W-:Y:S01]  /*00d0*/  UMOV UR4, 0x400 ;  /* 0x0000040000047882 */ /* 0x000fe20000000000 */
[----:B------:R-:W-:Y:S01]  /*00e0*/  UISETP.GE.U32.AND UP0, UPT, UR8, 0x2, UPT ;  /* 0x000000020800788c */ /* 0x000fe2000bf06070 */
[----:B------:R-:W-:Y:S01]  /*00f0*/  ISETP.NE.AND P0, PT, R11, RZ, PT ;  /* 0x000000ff0b00720c */ /* 0x000fe20003f05270 */
[----:B0-----:R-:W-:-:S06]  /*0100*/  ULEA UR4, UR5, UR4, 0x18 ;  /* 0x0000000405047291 */ /* 0x001fcc000f8ec0ff */
[----:B------:R-:W-:Y:S01]  /*0110*/  LEA R9, R11, UR4, 0x3 ;  /* 0x000000040b097c11 */ /* 0x000fe2000f8e18ff */
[----:B--2---:R-:W-:-:S06]  /*0120*/  FMUL R6, R2, R5 ;  /* 0x0000000502067220 */ /* 0x004fcc0000400000 */
[----:B------:R-:W0:Y:S02]  /*0130*/  F2F.F64.F32 R6, R6 ;  /* 0x0000000600067310 */ /* 0x000e240000201800 */
[----:B0-----:R0:W-:Y:S01]  /*0140*/  STS.64 [R9], R6 ;  /* 0x0000000609007388 */ /* 0x0011e20000000a00 */
[----:B------:R-:W-:Y:S06]  /*0150*/  BAR.SYNC.DEFER_BLOCKING 0x0 ;  /* 0x0000000000007b1d */ /* 0x000fec0000010000 */
[----:B------:R-:W-:Y:S05]  /*0160*/  BRA.U !UP0, `(.L_x_0) ;  /* 0x0000000108307547 */ /* 0x000fea000b800000 */
[----:B0-----:R-:W-:-:S07]  /*0170*/  MOV R6, UR8 ;  /* 0x0000000800067c02 */ /* 0x001fce0008000f00 */
.L_x_1:
[----:B------:R-:W-:-:S04]  /*0180*/  SHF.R.U32.HI R8, RZ, 0x1, R6 ;  /* 0x00000001ff087819 */ /* 0x000fc80000011606 */
[----:B------:R-:W-:-:S13]  /*0190*/  ISETP.GE.U32.AND P1, PT, R11, R8, PT ;  /* 0x000000080b00720c */ /* 0x000fda0003f26070 */
[----:B------:R-:W-:Y:S01]  /*01a0*/  @!P1 LEA R7, R8, R9, 0x3 ;  /* 0x0000000908079211 */ /* 0x000fe200078e18ff */
[----:B------:R-:W-:Y:S04]  /*01b0*/  @!P1 LDS.64 R4, [R9] ;  /* 0x0000000009049984 */ /* 0x000fe80000000a00 */
[----:B------:R-:W0:Y:S02]  /*01c0*/  @!P1 LDS.64 R2, [R7] ;  /* 0x0000000007029984 */ /* 0x000e240000000a00 */
[----:B0-----:R-:W-:-:S07]  /*01d0*/  @!P1 DADD R2, R2, R4 ;  /* 0x0000000002029229 */ /* 0x001fce0000000004 */
[----:B------:R1:W-:Y:S01]  /*01e0*/  @!P1 STS.64 [R9], R2 ;  /* 0x0000000209009388 */ /* 0x0003e20000000a00 */
[----:B------:R-:W-:Y:S01]  /*01f0*/  BAR.SYNC.DEFER_BLOCKING 0x0 ;  /* 0x0000000000007b1d */ /* 0x000fe20000010000 */
[----:B------:R-:W-:Y:S02]  /*0200*/  ISETP.GT.U32.AND P1, PT, R6, 0x3, PT ;  /* 0x000000030600780c */ /* 0x000fe40003f24070 */
[----:B------:R-:W-:-:S11]  /*0210*/  MOV R6, R8 ;  /* 0x0000000800067202 */ /* 0x000fd60000000f00 */
[----:B-1----:R-:W-:Y:S05]  /*0220*/  @P1 BRA `(.L_x_1) ;  /* 0xfffffffc00d41947 */ /* 0x002fea000383ffff */
.L_x_0:
[----:B------:R-:W-:Y:S05]  /*0230*/  @P0 EXIT ;  /* 0x000000000000094d */ /* 0x000fea0003800000 */
[----:B------:R-:W1:Y:S01]  /*0240*/  S2UR UR5, SR_CgaCtaId ;  /* 0x00000000000579c3 */ /* 0x000e620000008800 */
[----:B------:R-:W-:-:S07]  /*0250*/  UMOV UR4, 0x400 ;  /* 0x0000040000047882 */ /* 0x000fce0000000000 */
[----:B------:R-:W2:Y:S01]  /*0260*/  LDC.64 R4, c[0x0][0x390] ;  /* 0x0000e400ff047b82 */ /* 0x000ea20000000a00 */
[----:B-1----:R-:W-:Y:S01]  /*0270*/  ULEA UR4, UR5, UR4, 0x18 ;  /* 0x0000000405047291 */ /* 0x002fe2000f8ec0ff */
[----:B--2---:R-:W-:-:S08]  /*0280*/  IMAD.WIDE.U32 R4, R0, 0x8, R4 ;  /* 0x0000000800047825 */ /* 0x004fd000078e0004 */
[----:B------:R-:W1:Y:S04]  /*0290*/  LDS.64 R2, [UR4] ;  /* 0x00000004ff027984 */ /* 0x000e680008000a00 */
[----:B-1----:R-:W-:Y:S01]  /*02a0*/  STG.E.64 desc[UR6][R4.64], R2 ;  /* 0x0000000204007986 */ /* 0x002fe2000c101b06 */
[----:B------:R-:W-:Y:S05]  /*02b0*/  EXIT ;  /* 0x000000000000794d */ /* 0x000fea0003800000 */
.L_x_2:
[----:B------:R-:W-:-:S00]  /*02c0*/  BRA `(.L_x_2) ;  /* 0xfffffffc00fc7947 */ /* 0x000fc0000383ffff */
[----:B------:R-:W-:-:S00]  /*02d0*/  NOP ;  /* 0x0000000000007918 */ /* 0x000fc00000000000 */
        /* <DEDUP_REMOVED lines=10> */
.L_x_3:


//--------------------- .nv.shared._Z18innerProductKernelPKfS0_Pd --------------------------
	.section	.nv.shared._Z18innerProductKernelPKfS0_Pd,"aw",@nobits
	.sectionflags	@""
	.align	8
.nv.shared._Z18innerProductKernelPKfS0_Pd:
	.zero		3072


//--------------------- .nv.shared.reserved.0     --------------------------
	.section	.nv.shared.reserved.0,"aw",@nobits
	.weak		__nv_reservedSMEM_offset_0_alias
	.size		__nv_reservedSMEM_offset_0_alias, 0, 64
	.other		__nv_reservedSMEM_offset_0_alias,@"STO_CUDA_RESERVED_SHARED STV_DEFAULT"
__nv_reservedSMEM_offset_0_alias:
	.zero		0
	.zero		64


//--------------------- .nv.constant0._Z18innerProductKernelPKfS0_Pd --------------------------
	.section	.nv.constant0._Z18innerProductKernelPKfS0_Pd,"a",@progbits
	.sectionflags	@""
	.align	4
.nv.constant0._Z18innerProductKernelPKfS0_Pd:
	.zero		920


//--------------------- SYMBOLS --------------------------

	.type		.nv.reservedSmem.offset0,@object
	.size		.nv.reservedSmem.offset0,0x4
	.type		.nv.reservedSmem.cap,@object
	.size		.nv.reservedSmem.cap,0x4
